//
// Generated by NVIDIA NVVM Compiler
//
// Compiler Build ID: CL-36424714
// Cuda compilation tools, release 13.0, V13.0.88
// Based on NVVM 20.0.0
//

.version 9.0
.target sm_100
.address_size 64

	// .globl	_Z19memoryHierarchyDemoPiS_
.extern .func  (.param .b32 func_retval0) vprintf
(
	.param .b64 vprintf_param_0,
	.param .b64 vprintf_param_1
)
;
.extern .func  (.param .b64 func_retval0) malloc
(
	.param .b64 malloc_param_0
)
;
.extern .func free
(
	.param .b64 free_param_0
)
;
// _ZZ19memoryHierarchyDemoPiS_E9sharedMem has been demoted
.global .align 1 .b8 $str[34] = {66, 108, 111, 99, 107, 32, 37, 100, 58, 32, 83, 104, 97, 114, 101, 100, 32, 109, 101, 109, 111, 114, 121, 32, 115, 117, 109, 32, 61, 32, 37, 100, 10};

.visible .entry _Z19memoryHierarchyDemoPiS_(
	.param .u64 .ptr .align 1 _Z19memoryHierarchyDemoPiS__param_0,
	.param .u64 .ptr .align 1 _Z19memoryHierarchyDemoPiS__param_1
)
{
	.local .align 8 .b8 	__local_depot0[8];
	.reg .b64 	%SP;
	.reg .b64 	%SPL;
	.reg .pred 	%p<10>;
	.reg .b32 	%r<132>;
	.reg .b64 	%rd<15>;
	// demoted variable
	.shared .align 4 .b8 _ZZ19memoryHierarchyDemoPiS_E9sharedMem[512];
	mov.u64 	%SPL, __local_depot0;
	cvta.local.u64 	%SP, %SPL;
	ld.param.u64 	%rd2, [_Z19memoryHierarchyDemoPiS__param_0];
	ld.param.u64 	%rd1, [_Z19memoryHierarchyDemoPiS__param_1];
	cvta.to.global.u64 	%rd3, %rd2;
	mov.u32 	%r38, %tid.x;
	mov.u32 	%r1, %ctaid.x;
	mov.u32 	%r2, %ntid.x;
	mad.lo.s32 	%r3, %r1, %r2, %r38;
	mul.wide.s32 	%rd4, %r3, 4;
	add.s64 	%rd5, %rd3, %rd4;
	ld.global.u32 	%r39, [%rd5];
	add.s32 	%r4, %r39, 10;
	shl.b32 	%r40, %r38, 2;
	mov.u32 	%r41, _ZZ19memoryHierarchyDemoPiS_E9sharedMem;
	add.s32 	%r42, %r41, %r40;
	st.shared.u32 	[%r42], %r4;
	bar.sync 	0;
	setp.ne.s32 	%p1, %r38, 0;
	@%p1 bra 	$L__BB0_14;
	and.b32  	%r5, %r2, 15;
	setp.lt.u32 	%p2, %r2, 16;
	mov.b32 	%r123, 0;
	mov.u32 	%r131, %r123;
	@%p2 bra 	$L__BB0_4;
	and.b32  	%r123, %r2, 2032;
	add.s32 	%r116, %r41, 32;
	and.b32  	%r48, %r2, -16;
	neg.s32 	%r117, %r48;
	mov.b32 	%r131, 0;
$L__BB0_3:
	.pragma "nounroll";
	ld.shared.u32 	%r49, [%r116+-32];
	add.s32 	%r50, %r49, %r131;
	ld.shared.u32 	%r51, [%r116+-28];
	add.s32 	%r52, %r51, %r50;
	ld.shared.u32 	%r53, [%r116+-24];
	add.s32 	%r54, %r53, %r52;
	ld.shared.u32 	%r55, [%r116+-20];
	add.s32 	%r56, %r55, %r54;
	ld.shared.u32 	%r57, [%r116+-16];
	add.s32 	%r58, %r57, %r56;
	ld.shared.u32 	%r59, [%r116+-12];
	add.s32 	%r60, %r59, %r58;
	ld.shared.u32 	%r61, [%r116+-8];
	add.s32 	%r62, %r61, %r60;
	ld.shared.u32 	%r63, [%r116+-4];
	add.s32 	%r64, %r63, %r62;
	ld.shared.u32 	%r65, [%r116];
	add.s32 	%r66, %r65, %r64;
	ld.shared.u32 	%r67, [%r116+4];
	add.s32 	%r68, %r67, %r66;
	ld.shared.u32 	%r69, [%r116+8];
	add.s32 	%r70, %r69, %r68;
	ld.shared.u32 	%r71, [%r116+12];
	add.s32 	%r72, %r71, %r70;
	ld.shared.u32 	%r73, [%r116+16];
	add.s32 	%r74, %r73, %r72;
	ld.shared.u32 	%r75, [%r116+20];
	add.s32 	%r76, %r75, %r74;
	ld.shared.u32 	%r77, [%r116+24];
	add.s32 	%r78, %r77, %r76;
	ld.shared.u32 	%r79, [%r116+28];
	add.s32 	%r131, %r79, %r78;
	add.s32 	%r117, %r117, 16;
	add.s32 	%r116, %r116, 64;
	setp.ne.s32 	%p3, %r117, 0;
	@%p3 bra 	$L__BB0_3;
$L__BB0_4:
	setp.eq.s32 	%p4, %r5, 0;
	@%p4 bra 	$L__BB0_13;
	and.b32  	%r17, %r2, 7;
	setp.lt.u32 	%p5, %r5, 8;
	@%p5 bra 	$L__BB0_7;
	shl.b32 	%r81, %r123, 2;
	add.s32 	%r83, %r41, %r81;
	ld.shared.u32 	%r84, [%r83];
	add.s32 	%r85, %r84, %r131;
	ld.shared.u32 	%r86, [%r83+4];
	add.s32 	%r87, %r86, %r85;
	ld.shared.u32 	%r88, [%r83+8];
	add.s32 	%r89, %r88, %r87;
	ld.shared.u32 	%r90, [%r83+12];
	add.s32 	%r91, %r90, %r89;
	ld.shared.u32 	%r92, [%r83+16];
	add.s32 	%r93, %r92, %r91;
	ld.shared.u32 	%r94, [%r83+20];
	add.s32 	%r95, %r94, %r93;
	ld.shared.u32 	%r96, [%r83+24];
	add.s32 	%r97, %r96, %r95;
	ld.shared.u32 	%r98, [%r83+28];
	add.s32 	%r131, %r98, %r97;
	add.s32 	%r123, %r123, 8;
$L__BB0_7:
	setp.eq.s32 	%p6, %r17, 0;
	@%p6 bra 	$L__BB0_13;
	and.b32  	%r23, %r2, 3;
	setp.lt.u32 	%p7, %r17, 4;
	@%p7 bra 	$L__BB0_10;
	shl.b32 	%r100, %r123, 2;
	add.s32 	%r102, %r41, %r100;
	ld.shared.u32 	%r103, [%r102];
	add.s32 	%r104, %r103, %r131;
	ld.shared.u32 	%r105, [%r102+4];
	add.s32 	%r106, %r105, %r104;
	ld.shared.u32 	%r107, [%r102+8];
	add.s32 	%r108, %r107, %r106;
	ld.shared.u32 	%r109, [%r102+12];
	add.s32 	%r131, %r109, %r108;
	add.s32 	%r123, %r123, 4;
$L__BB0_10:
	setp.eq.s32 	%p8, %r23, 0;
	@%p8 bra 	$L__BB0_13;
	shl.b32 	%r110, %r123, 2;
	add.s32 	%r129, %r41, %r110;
	neg.s32 	%r128, %r23;
$L__BB0_12:
	.pragma "nounroll";
	ld.shared.u32 	%r112, [%r129];
	add.s32 	%r131, %r112, %r131;
	add.s32 	%r129, %r129, 4;
	add.s32 	%r128, %r128, 1;
	setp.ne.s32 	%p9, %r128, 0;
	@%p9 bra 	$L__BB0_12;
$L__BB0_13:
	add.u64 	%rd6, %SP, 0;
	add.u64 	%rd7, %SPL, 0;
	st.local.v2.u32 	[%rd7], {%r1, %r131};
	mov.u64 	%rd8, $str;
	cvta.global.u64 	%rd9, %rd8;
	{ // callseq 0, 0
	.param .b64 param0;
	st.param.b64 	[param0], %rd9;
	.param .b64 param1;
	st.param.b64 	[param1], %rd6;
	.param .b32 retval0;
	call.uni (retval0), 
	vprintf, 
	(
	param0, 
	param1
	);
	ld.param.b32 	%r113, [retval0];
	} // callseq 0
$L__BB0_14:
	cvta.to.global.u64 	%rd10, %rd1;
	{ // callseq 1, 0
	.param .b64 param0;
	st.param.b64 	[param0], 4;
	.param .b64 retval0;
	call.uni (retval0), 
	malloc, 
	(
	param0
	);
	ld.param.b64 	%rd11, [retval0];
	} // callseq 1
	shl.b32 	%r115, %r4, 1;
	st.u32 	[%rd11], %r115;
	add.s64 	%rd14, %rd10, %rd4;
	st.global.u32 	[%rd14], %r115;
	{ // callseq 2, 0
	.param .b64 param0;
	st.param.b64 	[param0], %rd11;
	call.uni 
	free, 
	(
	param0
	);
	} // callseq 2
	ret;

}


// ===== COMPILED SASS (sm_100) =====

	.target	sm_100

	.elftype	@"ET_EXEC"


//--------------------- .note.nv.tkinfo           --------------------------
	.section	.note.nv.tkinfo,"",@"SHT_NOTE"
	.sectionflags	@"SHF_NOTE_NV_TKINFO"
	.tkinfo
        /*0018*/ 	.word	0x00000002
        /*0030*/ 	.string	""
        /*0030*/ 	.string	"ptxas"
        /*0030*/ 	.string	"Cuda compilation tools, release 13.0, V13.0.88"
        /*0030*/ 	.string	"Build cuda_13.0.r13.0/compiler.36424714_0"
        /*0030*/ 	.string	"-arch sm_100 -m 64 "



//--------------------- .note.nv.cuinfo           --------------------------
	.section	.note.nv.cuinfo,"",@"SHT_NOTE"
	.sectionflags	@"SHF_NOTE_NV_CUINFO"
        /*0018*/ 	.short	0x0002
        /*001a*/ 	.short	0x0064
        /*001c*/ 	.short	0x0082
	.zero		2


//--------------------- .nv.info                  --------------------------
	.section	.nv.info,"",@"SHT_CUDA_INFO"
	.align	4


	//----- nvinfo : EIATTR_REGCOUNT
	.align		4
        /*0000*/ 	.byte	0x04, 0x2f
        /*0002*/ 	.short	(.L_2 - .L_1)
	.align		4
.L_1:
        /*0004*/ 	.word	index@(_Z19memoryHierarchyDemoPiS_)
        /*0008*/ 	.word	0x0000001f


	//----- nvinfo : EIATTR_FRAME_SIZE
	.align		4
.L_2:
        /*000c*/ 	.byte	0x04, 0x11
        /*000e*/ 	.short	(.L_4 - .L_3)
	.align		4
.L_3:
        /*0010*/ 	.word	index@(_Z19memoryHierarchyDemoPiS_)
        /*0014*/ 	.word	0x00000008


	//----- nvinfo : EIATTR_MIN_STACK_SIZE
	.align		4
.L_4:
        /*0018*/ 	.byte	0x04, 0x12
        /*001a*/ 	.short	(.L_6 - .L_5)
	.align		4
.L_5:
        /*001c*/ 	.word	index@(_Z19memoryHierarchyDemoPiS_)
        /*0020*/ 	.word	0x00000008
.L_6:


//--------------------- .nv.compat                --------------------------
	.section	.nv.compat,"",@"SHT_CUDA_COMPAT_INFO"
	.align	4
        /*0000*/ 	.byte	0x02, 0x09, 0x00, 0x00, 0x02, 0x02, 0x01, 0x00, 0x02, 0x05, 0x05, 0x00, 0x03, 0x07, 0x01, 0x01
        /*0010*/ 	.byte	0x02, 0x03, 0x00, 0x00, 0x02, 0x06, 0x01, 0x00, 0x04, 0x0b, 0x08, 0x00, 0x09, 0x00, 0x00, 0x00
        /*0020*/ 	.byte	0x00, 0x00, 0x00, 0x00


//--------------------- .nv.info._Z19memoryHierarchyDemoPiS_ --------------------------
	.section	.nv.info._Z19memoryHierarchyDemoPiS_,"",@"SHT_CUDA_INFO"
	.sectionflags	@""
	.align	4


	//----- nvinfo : EIATTR_CUDA_API_VERSION
	.align		4
        /*0000*/ 	.byte	0x04, 0x37
        /*0002*/ 	.short	(.L_8 - .L_7)
.L_7:
        /*0004*/ 	.word	0x00000082


	//----- nvinfo : EIATTR_KPARAM_INFO
	.align		4
.L_8:
        /*0008*/ 	.byte	0x04, 0x17
        /*000a*/ 	.short	(.L_10 - .L_9)
.L_9:
        /*000c*/ 	.word	0x00000000
        /*0010*/ 	.short	0x0001
        /*0012*/ 	.short	0x0008
        /*0014*/ 	.byte	0x00, 0xf5, 0x21, 0x00


	//----- nvinfo : EIATTR_KPARAM_INFO
	.align		4
.L_10:
        /*0018*/ 	.byte	0x04, 0x17
        /*001a*/ 	.short	(.L_12 - .L_11)
.L_11:
        /*001c*/ 	.word	0x00000000
        /*0020*/ 	.short	0x0000
        /*0022*/ 	.short	0x0000
        /*0024*/ 	.byte	0x00, 0xf5, 0x21, 0x00


	//----- nvinfo : EIATTR_SPARSE_MMA_MASK
	.align		4
.L_12:
        /*0028*/ 	.byte	0x03, 0x50
        /*002a*/ 	.short	0x0000


	//----- nvinfo : EIATTR_MAXREG_COUNT
	.align		4
        /*002c*/ 	.byte	0x03, 0x1b
        /*002e*/ 	.short	0x00ff


	//----- nvinfo : EIATTR_NUM_BARRIERS
	.align		4
        /*0030*/ 	.byte	0x02, 0x4c
        /*0032*/ 	.byte	0x01
	.zero		1


	//----- nvinfo : EIATTR_EXTERNS
	.align		4
        /*0034*/ 	.byte	0x04, 0x0f
        /*0036*/ 	.short	(.L_14 - .L_13)


	//   ....[0]....
	.align		4
.L_13:
        /*0038*/ 	.word	index@(vprintf)


	//   ....[1]....
	.align		4
        /*003c*/ 	.word	index@(malloc)


	//   ....[2]....
	.align		4
        /*0040*/ 	.word	index@(free)


	//----- nvinfo : EIATTR_MERCURY_ISA_VERSION
	.align		4
.L_14:
        /*0044*/ 	.byte	0x03, 0x5f
        /*0046*/ 	.short	0x0101


	//----- nvinfo : EIATTR_VRC_CTA_INIT_COUNT
	.align		4
        /*0048*/ 	.byte	0x02, 0x4a
	.zero		1
	.zero		1


	//----- nvinfo : EIATTR_SYSCALL_OFFSETS
	.align		4
        /*004c*/ 	.byte	0x04, 0x46
        /*004e*/ 	.short	(.L_16 - .L_15)


	//   ....[0]....
.L_15:
        /*0050*/ 	.word	0x00000590


	//   ....[1]....
        /*0054*/ 	.word	0x00000600


	//   ....[2]....
        /*0058*/ 	.word	0x00000690


	//----- nvinfo : EIATTR_EXIT_INSTR_OFFSETS
	.align		4
.L_16:
        /*005c*/ 	.byte	0x04, 0x1c
        /*005e*/ 	.short	(.L_18 - .L_17)


	//   ....[0]....
.L_17:
        /*0060*/ 	.word	0x000006a0


	//----- nvinfo : EIATTR_CRS_STACK_SIZE
	.align		4
.L_18:
        /*0064*/ 	.byte	0x04, 0x1e
        /*0066*/ 	.short	(.L_20 - .L_19)
.L_19:
        /*0068*/ 	.word	0x00000000


	//----- nvinfo : EIATTR_CBANK_PARAM_SIZE
	.align		4
.L_20:
        /*006c*/ 	.byte	0x03, 0x19
        /*006e*/ 	.short	0x0010


	//----- nvinfo : EIATTR_PARAM_CBANK
	.align		4
        /*0070*/ 	.byte	0x04, 0x0a
        /*0072*/ 	.short	(.L_22 - .L_21)
	.align		4
.L_21:
        /*0074*/ 	.word	index@(.nv.constant0._Z19memoryHierarchyDemoPiS_)
        /*0078*/ 	.short	0x0380
        /*007a*/ 	.short	0x0010


	//----- nvinfo : EIATTR_SW_WAR
	.align		4
.L_22:
        /*007c*/ 	.byte	0x04, 0x36
        /*007e*/ 	.short	(.L_24 - .L_23)
.L_23:
        /*0080*/ 	.word	0x00000008
.L_24:


//--------------------- .nv.callgraph             --------------------------
	.section	.nv.callgraph,"",@"SHT_CUDA_CALLGRAPH"
	.align	4
	.sectionentsize	8
	.align		4
        /*0000*/ 	.word	0x00000000
	.align		4
        /*0004*/ 	.word	0xffffffff
	.align		4
        /*0008*/ 	.word	index@(_Z19memoryHierarchyDemoPiS_)
	.align		4
        /*000c*/ 	.word	index@(free)
	.align		4
        /*0010*/ 	.word	index@(_Z19memoryHierarchyDemoPiS_)
	.align		4
        /*0014*/ 	.word	index@(malloc)
	.align		4
        /*0018*/ 	.word	index@(_Z19memoryHierarchyDemoPiS_)
	.align		4
        /*001c*/ 	.word	index@(vprintf)
	.align		4
        /*0020*/ 	.word	0x00000000
	.align		4
        /*0024*/ 	.word	0xfffffffe
	.align		4
        /*0028*/ 	.word	0x00000000
	.align		4
        /*002c*/ 	.word	0xfffffffd
	.align		4
        /*0030*/ 	.word	0x00000000
	.align		4
        /*0034*/ 	.word	0xfffffffc


//--------------------- .nv.constant4             --------------------------
	.section	.nv.constant4,"a",@progbits
	.align	8
	.align		8
.nv.constant4:
        /*0000*/ 	.dword	vprintf
	.align		8
        /*0008*/ 	.dword	malloc
	.align		8
        /*0010*/ 	.dword	free
	.align		8
        /*0018*/ 	.dword	$str


//--------------------- .text._Z19memoryHierarchyDemoPiS_ --------------------------
	.section	.text._Z19memoryHierarchyDemoPiS_,"ax",@progbits
	.align	128
        .global         _Z19memoryHierarchyDemoPiS_
        .type           _Z19memoryHierarchyDemoPiS_,@function
        .size           _Z19memoryHierarchyDemoPiS_,(.L_x_10 - _Z19memoryHierarchyDemoPiS_)
        .other          _Z19memoryHierarchyDemoPiS_,@"STO_CUDA_ENTRY STV_DEFAULT"
_Z19memoryHierarchyDemoPiS_:
.text._Z19memoryHierarchyDemoPiS_:
[----:B------:R-:W0:Y:S01]  /*0000*/  LDC R1, c[0x0][0x37c] ;  /* 0x0000df00ff017b82 */ /* 0x000e220000000800 */
[----:B------:R-:W1:Y:S01]  /*0010*/  S2R R4, SR_TID.X ;  /* 0x0000000000047919 */ /* 0x000e620000002100 */
[----:B------:R-:W2:Y:S06]  /*0020*/  LDCU UR5, c[0x0][0x2fc] ;  /* 0x00005f80ff0577ac */ /* 0x000eac0008000800 */
[----:B------:R-:W1:Y:S01]  /*0030*/  LDC R3, c[0x0][0x360] ;  /* 0x0000d800ff037b82 */ /* 0x000e620000000800 */
[----:B0-----:R-:W-:Y:S01]  /*0040*/  VIADD R1, R1, 0xfffffff8 ;  /* 0xfffffff801017836 */ /* 0x001fe20000000000 */
[----:B------:R-:W1:Y:S01]  /*0050*/  S2R R18, SR_CTAID.X ;  /* 0x0000000000127919 */ /* 0x000e620000002500 */
[----:B------:R-:W0:Y:S05]  /*0060*/  LDCU.64 UR36, c[0x0][0x358] ;  /* 0x00006b00ff2477ac */ /* 0x000e2a0008000a00 */
[----:B------:R-:W3:Y:S01]  /*0070*/  LDC.64 R8, c[0x0][0x380] ;  /* 0x0000e000ff087b82 */ /* 0x000ee20000000a00 */
[----:B-1----:R-:W-:-:S04]  /*0080*/  IMAD R2, R18, R3, R4 ;  /* 0x0000000312027224 */ /* 0x002fc800078e0204 */
[----:B---3--:R-:W-:-:S06]  /*0090*/  IMAD.WIDE R8, R2, 0x4, R8 ;  /* 0x0000000402087825 */ /* 0x008fcc00078e0208 */
[----:B0-----:R-:W3:Y:S01]  /*00a0*/  LDG.E R8, desc[UR36][R8.64] ;  /* 0x0000002408087981 */ /* 0x001ee2000c1e1900 */
[----:B------:R-:W0:Y:S01]  /*00b0*/  LDCU UR4, c[0x0][0x2f8] ;  /* 0x00005f00ff0477ac */ /* 0x000e220008000800 */
[----:B------:R-:W-:Y:S01]  /*00c0*/  MOV R5, 0x400 ;  /* 0x0000040000057802 */ /* 0x000fe20000000f00 */
[----:B------:R-:W-:Y:S01]  /*00d0*/  BSSY.RECONVERGENT B6, `(.L_x_0) ;  /* 0x000004d000067945 */ /* 0x000fe20003800200 */
[----:B------:R-:W1:Y:S01]  /*00e0*/  S2R R0, SR_CgaCtaId ;  /* 0x0000000000007919 */ /* 0x000e620000008800 */
[----:B------:R-:W-:Y:S02]  /*00f0*/  ISETP.NE.AND P0, PT, R4, RZ, PT ;  /* 0x000000ff0400720c */ /* 0x000fe40003f05270 */
[----:B0-----:R-:W-:-:S05]  /*0100*/  IADD3 R6, P1, PT, R1, UR4, RZ ;  /* 0x0000000401067c10 */ /* 0x001fca000ff3e0ff */
[----:B--2---:R-:W-:Y:S01]  /*0110*/  IMAD.X R7, RZ, RZ, UR5, P1 ;  /* 0x00000005ff077e24 */ /* 0x004fe200088e06ff */
[----:B-1----:R-:W-:-:S05]  /*0120*/  LEA R5, R0, R5, 0x18 ;  /* 0x0000000500057211 */ /* 0x002fca00078ec0ff */
[----:B------:R-:W-:Y:S02]  /*0130*/  IMAD R11, R4, 0x4, R5 ;  /* 0x00000004040b7824 */ /* 0x000fe400078e0205 */
[----:B---3--:R-:W-:-:S05]  /*0140*/  VIADD R16, R8, 0xa ;  /* 0x0000000a08107836 */ /* 0x008fca0000000000 */
[----:B------:R0:W-:Y:S01]  /*0150*/  STS [R11], R16 ;  /* 0x000000100b007388 */ /* 0x0001e20000000800 */
[----:B------:R-:W-:Y:S06]  /*0160*/  BAR.SYNC.DEFER_BLOCKING 0x0 ;  /* 0x0000000000007b1d */ /* 0x000fec0000010000 */
[----:B------:R-:W-:Y:S05]  /*0170*/  @P0 BRA `(.L_x_1) ;  /* 0x0000000400080947 */ /* 0x000fea0003800000 */
[C---:B------:R-:W-:Y:S01]  /*0180*/  ISETP.GE.U32.AND P1, PT, R3.reuse, 0x10, PT ;  /* 0x000000100300780c */ /* 0x040fe20003f26070 */
[----:B------:R-:W-:Y:S01]  /*0190*/  IMAD.MOV.U32 R0, RZ, RZ, RZ ;  /* 0x000000ffff007224 */ /* 0x000fe200078e00ff */
[----:B------:R-:W-:Y:S01]  /*01a0*/  LOP3.LUT R28, R3, 0xf, RZ, 0xc0, !PT ;  /* 0x0000000f031c7812 */ /* 0x000fe200078ec0ff */
[----:B------:R-:W-:-:S03]  /*01b0*/  IMAD.MOV.U32 R19, RZ, RZ, RZ ;  /* 0x000000ffff137224 */ /* 0x000fc600078e00ff */
[----:B------:R-:W-:-:S07]  /*01c0*/  ISETP.NE.AND P0, PT, R28, RZ, PT ;  /* 0x000000ff1c00720c */ /* 0x000fce0003f05270 */
[----:B------:R-:W-:Y:S06]  /*01d0*/  @!P1 BRA `(.L_x_2) ;  /* 0x0000000000549947 */ /* 0x000fec0003800000 */
[----:B------:R-:W-:Y:S01]  /*01e0*/  LOP3.LUT R17, R3, 0xfffffff0, RZ, 0xc0, !PT ;  /* 0xfffffff003117812 */ /* 0x000fe200078ec0ff */
[----:B------:R-:W-:Y:S01]  /*01f0*/  VIADD R4, R5, 0x20 ;  /* 0x0000002005047836 */ /* 0x000fe20000000000 */
[----:B------:R-:W-:Y:S01]  /*0200*/  LOP3.LUT R0, R3, 0x7f0, RZ, 0xc0, !PT ;  /* 0x000007f003007812 */ /* 0x000fe200078ec0ff */
[----:B------:R-:W-:Y:S02]  /*0210*/  IMAD.MOV.U32 R19, RZ, RZ, RZ ;  /* 0x000000ffff137224 */ /* 0x000fe400078e00ff */
[----:B------:R-:W-:-:S07]  /*0220*/  IMAD.MOV R17, RZ, RZ, -R17 ;  /* 0x000000ffff117224 */ /* 0x000fce00078e0a11 */
.L_x_3:
[----:B0-----:R-:W0:Y:S01]  /*0230*/  LDS.128 R8, [R4+-0x20] ;  /* 0xffffe00004087984 */ /* 0x001e220000000c00 */
[----:B------:R-:W-:-:S03]  /*0240*/  VIADD R17, R17, 0x10 ;  /* 0x0000001011117836 */ /* 0x000fc60000000000 */
[----:B------:R-:W1:Y:S02]  /*0250*/  LDS.128 R12, [R4+-0x10] ;  /* 0xfffff000040c7984 */ /* 0x000e640000000c00 */
[----:B------:R-:W-:Y:S02]  /*0260*/  ISETP.NE.AND P1, PT, R17, RZ, PT ;  /* 0x000000ff1100720c */ /* 0x000fe40003f25270 */
[----:B------:R-:W2:Y:S04]  /*0270*/  LDS.128 R20, [R4] ;  /* 0x0000000004147984 */ /* 0x000ea80000000c00 */
[----:B------:R3:W4:Y:S02]  /*0280*/  LDS.128 R24, [R4+0x10] ;  /* 0x0000100004187984 */ /* 0x0007240000000c00 */
[----:B---3--:R-:W-:Y:S01]  /*0290*/  VIADD R4, R4, 0x40 ;  /* 0x0000004004047836 */ /* 0x008fe20000000000 */
[----:B0-----:R-:W-:-:S04]  /*02a0*/  IADD3 R8, PT, PT, R9, R8, R19 ;  /* 0x0000000809087210 */ /* 0x001fc80007ffe013 */
[----:B------:R-:W-:-:S04]  /*02b0*/  IADD3 R8, PT, PT, R11, R10, R8 ;  /* 0x0000000a0b087210 */ /* 0x000fc80007ffe008 */
[----:B-1----:R-:W-:-:S04]  /*02c0*/  IADD3 R8, PT, PT, R13, R12, R8 ;  /* 0x0000000c0d087210 */ /* 0x002fc80007ffe008 */
[----:B------:R-:W-:-:S04]  /*02d0*/  IADD3 R8, PT, PT, R15, R14, R8 ;  /* 0x0000000e0f087210 */ /* 0x000fc80007ffe008 */
[----:B--2---:R-:W-:-:S04]  /*02e0*/  IADD3 R8, PT, PT, R21, R20, R8 ;  /* 0x0000001415087210 */ /* 0x004fc80007ffe008 */
[----:B------:R-:W-:-:S04]  /*02f0*/  IADD3 R8, PT, PT, R23, R22, R8 ;  /* 0x0000001617087210 */ /* 0x000fc80007ffe008 */
[----:B----4-:R-:W-:-:S04]  /*0300*/  IADD3 R8, PT, PT, R25, R24, R8 ;  /* 0x0000001819087210 */ /* 0x010fc80007ffe008 */
[----:B------:R-:W-:Y:S01]  /*0310*/  IADD3 R19, PT, PT, R27, R26, R8 ;  /* 0x0000001a1b137210 */ /* 0x000fe20007ffe008 */
[----:B------:R-:W-:Y:S06]  /*0320*/  @P1 BRA `(.L_x_3) ;  /* 0xfffffffc00c01947 */ /* 0x000fec000383ffff */
.L_x_2:
[----:B------:R-:W-:Y:S05]  /*0330*/  @!P0 BRA `(.L_x_4) ;  /* 0x0000000000788947 */ /* 0x000fea0003800000 */
[----:B------:R-:W-:Y:S02]  /*0340*/  ISETP.GE.U32.AND P0, PT, R28, 0x8, PT ;  /* 0x000000081c00780c */ /* 0x000fe40003f06070 */
[----:B------:R-:W-:-:S04]  /*0350*/  LOP3.LUT R17, R3, 0x7, RZ, 0xc0, !PT ;  /* 0x0000000703117812 */ /* 0x000fc800078ec0ff */
[----:B------:R-:W-:-:S07]  /*0360*/  ISETP.NE.AND P1, PT, R17, RZ, PT ;  /* 0x000000ff1100720c */ /* 0x000fce0003f25270 */
[----:B------:R-:W-:Y:S06]  /*0370*/  @!P0 BRA `(.L_x_5) ;  /* 0x0000000000208947 */ /* 0x000fec0003800000 */
[C---:B------:R-:W-:Y:S02]  /*0380*/  IMAD R4, R0.reuse, 0x4, R5 ;  /* 0x0000000400047824 */ /* 0x040fe400078e0205 */
[----:B------:R-:W-:-:S03]  /*0390*/  VIADD R0, R0, 0x8 ;  /* 0x0000000800007836 */ /* 0x000fc60000000000 */
[----:B0-----:R-:W0:Y:S04]  /*03a0*/  LDS.128 R8, [R4] ;  /* 0x0000000004087984 */ /* 0x001e280000000c00 */
[----:B------:R-:W1:Y:S01]  /*03b0*/  LDS.128 R12, [R4+0x10] ;  /* 0x00001000040c7984 */ /* 0x000e620000000c00 */
[----:B0-----:R-:W-:-:S04]  /*03c0*/  IADD3 R8, PT, PT, R9, R8, R19 ;  /* 0x0000000809087210 */ /* 0x001fc80007ffe013 */
[----:B------:R-:W-:-:S04]  /*03d0*/  IADD3 R8, PT, PT, R11, R10, R8 ;  /* 0x0000000a0b087210 */ /* 0x000fc80007ffe008 */
[----:B-1----:R-:W-:-:S04]  /*03e0*/  IADD3 R8, PT, PT, R13, R12, R8 ;  /* 0x0000000c0d087210 */ /* 0x002fc80007ffe008 */
[----:B------:R-:W-:-:S07]  /*03f0*/  IADD3 R19, PT, PT, R15, R14, R8 ;  /* 0x0000000e0f137210 */ /* 0x000fce0007ffe008 */
.L_x_5:
[----:B------:R-:W-:Y:S05]  /*0400*/  @!P1 BRA `(.L_x_4) ;  /* 0x0000000000449947 */ /* 0x000fea0003800000 */
[----:B------:R-:W-:Y:S02]  /*0410*/  ISETP.GE.U32.AND P0, PT, R17, 0x4, PT ;  /* 0x000000041100780c */ /* 0x000fe40003f06070 */
[----:B------:R-:W-:-:S04]  /*0420*/  LOP3.LUT R3, R3, 0x3, RZ, 0xc0, !PT ;  /* 0x0000000303037812 */ /* 0x000fc800078ec0ff */
[----:B------:R-:W-:-:S07]  /*0430*/  ISETP.NE.AND P1, PT, R3, RZ, PT ;  /* 0x000000ff0300720c */ /* 0x000fce0003f25270 */
[C---:B------:R-:W-:Y:S02]  /*0440*/  @P0 IMAD R8, R0.reuse, 0x4, R5 ;  /* 0x0000000400080824 */ /* 0x040fe400078e0205 */
[----:B------:R-:W-:-:S04]  /*0450*/  @P0 VIADD R0, R0, 0x4 ;  /* 0x0000000400000836 */ /* 0x000fc80000000000 */
[----:B0-----:R-:W0:Y:S02]  /*0460*/  @P0 LDS.128 R8, [R8] ;  /* 0x0000000008080984 */ /* 0x001e240000000c00 */
[----:B0-----:R-:W-:-:S04]  /*0470*/  @P0 IADD3 R9, PT, PT, R9, R8, R19 ;  /* 0x0000000809090210 */ /* 0x001fc80007ffe013 */
[----:B------:R-:W-:Y:S01]  /*0480*/  @P0 IADD3 R19, PT, PT, R11, R10, R9 ;  /* 0x0000000a0b130210 */ /* 0x000fe20007ffe009 */
[----:B------:R-:W-:Y:S06]  /*0490*/  @!P1 BRA `(.L_x_4) ;  /* 0x0000000000209947 */ /* 0x000fec0003800000 */
[----:B------:R-:W-:Y:S02]  /*04a0*/  IMAD R0, R0, 0x4, R5 ;  /* 0x0000000400007824 */ /* 0x000fe400078e0205 */
[----:B------:R-:W-:-:S07]  /*04b0*/  IMAD.MOV R3, RZ, RZ, -R3 ;  /* 0x000000ffff037224 */ /* 0x000fce00078e0a03 */
.L_x_6:
[----:B------:R0:W1:Y:S01]  /*04c0*/  LDS R4, [R0] ;  /* 0x0000000000047984 */ /* 0x0000620000000800 */
[----:B------:R-:W-:-:S05]  /*04d0*/  VIADD R3, R3, 0x1 ;  /* 0x0000000103037836 */ /* 0x000fca0000000000 */
[----:B------:R-:W-:Y:S01]  /*04e0*/  ISETP.NE.AND P0, PT, R3, RZ, PT ;  /* 0x000000ff0300720c */ /* 0x000fe20003f05270 */
[----:B0-----:R-:W-:Y:S02]  /*04f0*/  VIADD R0, R0, 0x4 ;  /* 0x0000000400007836 */ /* 0x001fe40000000000 */
[----:B-1----:R-:W-:-:S10]  /*0500*/  IMAD.IADD R19, R4, 0x1, R19 ;  /* 0x0000000104137824 */ /* 0x002fd400078e0213 */
[----:B------:R-:W-:Y:S05]  /*0510*/  @P0 BRA `(.L_x_6) ;  /* 0xfffffffc00e80947 */ /* 0x000fea000383ffff */
.L_x_4:
[----:B------:R-:W-:Y:S01]  /*0520*/  MOV R0, 0x0 ;  /* 0x0000000000007802 */ /* 0x000fe20000000f00 */
[----:B------:R1:W-:Y:S01]  /*0530*/  STL.64 [R1], R18 ;  /* 0x0000001201007387 */ /* 0x0003e20000100a00 */
[----:B------:R-:W2:Y:S02]  /*0540*/  LDCU.64 UR4, c[0x4][0x18] ;  /* 0x01000300ff0477ac */ /* 0x000ea40008000a00 */
[----:B------:R1:W3:Y:S01]  /*0550*/  LDC.64 R8, c[0x4][R0] ;  /* 0x0100000000087b82 */ /* 0x0002e20000000a00 */
[----:B--2---:R-:W-:Y:S02]  /*0560*/  IMAD.U32 R4, RZ, RZ, UR4 ;  /* 0x00000004ff047e24 */ /* 0x004fe4000f8e00ff */
[----:B-1----:R-:W-:-:S07]  /*0570*/  IMAD.U32 R5, RZ, RZ, UR5 ;  /* 0x00000005ff057e24 */ /* 0x002fce000f8e00ff */
[----:B------:R-:W-:-:S07]  /*0580*/  LEPC R20, `(.L_x_1) ;  /* 0x000000001014794e */ /* 0x000fce0000000000 */
[----:B0--3--:R-:W-:Y:S05]  /*0590*/  CALL.ABS.NOINC R8 ;  /* 0x0000000008007343 */ /* 0x009fea0003c00000 */
.L_x_1:
[----:B------:R-:W-:Y:S05]  /*05a0*/  BSYNC.RECONVERGENT B6 ;  /* 0x0000000000067941 */ /* 0x000fea0003800200 */
.L_x_0:
[----:B------:R-:W-:Y:S01]  /*05b0*/  MOV R0, 0x8 ;  /* 0x0000000800007802 */ /* 0x000fe20000000f00 */
[----:B------:R-:W-:Y:S02]  /*05c0*/  IMAD.MOV.U32 R4, RZ, RZ, 0x4 ;  /* 0x00000004ff047424 */ /* 0x000fe400078e00ff */
[----:B------:R-:W-:Y:S01]  /*05d0*/  IMAD.MOV.U32 R5, RZ, RZ, RZ ;  /* 0x000000ffff057224 */ /* 0x000fe200078e00ff */
[----:B------:R1:W2:Y:S06]  /*05e0*/  LDC.64 R6, c[0x4][R0] ;  /* 0x0100000000067b82 */ /* 0x0002ac0000000a00 */
[----:B------:R-:W-:-:S07]  /*05f0*/  LEPC R20, `(.L_x_7) ;  /* 0x000000001014794e */ /* 0x000fce0000000000 */
[----:B012---:R-:W-:Y:S05]  /*0600*/  CALL.ABS.NOINC R6 ;  /* 0x0000000006007343 */ /* 0x007fea0003c00000 */
.L_x_7:
[----:B------:R-:W0:Y:S01]  /*0610*/  LDC.64 R6, c[0x0][0x388] ;  /* 0x0000e200ff067b82 */ /* 0x000e220000000a00 */
[----:B------:R-:W-:Y:S01]  /*0620*/  IMAD.SHL.U32 R9, R16, 0x2, RZ ;  /* 0x0000000210097824 */ /* 0x000fe200078e00ff */
[----:B------:R-:W-:-:S04]  /*0630*/  MOV R3, 0x10 ;  /* 0x0000001000037802 */ /* 0x000fc80000000f00 */
[----:B------:R1:W-:Y:S01]  /*0640*/  ST.E desc[UR36][R4.64], R9 ;  /* 0x0000000904007985 */ /* 0x0003e2000c101924 */
[----:B0-----:R-:W-:Y:S02]  /*0650*/  IMAD.WIDE R6, R2, 0x4, R6 ;  /* 0x0000000402067825 */ /* 0x001fe400078e0206 */
[----:B------:R-:W0:Y:S03]  /*0660*/  LDC.64 R2, c[0x4][R3] ;  /* 0x0100000003027b82 */ /* 0x000e260000000a00 */
[----:B------:R1:W-:Y:S02]  /*0670*/  STG.E desc[UR36][R6.64], R9 ;  /* 0x0000000906007986 */ /* 0x0003e4000c101924 */
[----:B------:R-:W-:-:S07]  /*0680*/  LEPC R20, `(.L_x_8) ;  /* 0x000000001014794e */ /* 0x000fce0000000000 */
[----:B01----:R-:W-:Y:S05]  /*0690*/  CALL.ABS.NOINC R2 ;  /* 0x0000000002007343 */ /* 0x003fea0003c00000 */
.L_x_8:
[----:B------:R-:W-:Y:S05]  /*06a0*/  EXIT ;  /* 0x000000000000794d */ /* 0x000fea0003800000 */
.L_x_9:
[----:B------:R-:W-:-:S00]  /*06b0*/  BRA `(.L_x_9) ;  /* 0xfffffffc00fc7947 */ /* 0x000fc0000383ffff */
[----:B------:R-:W-:-:S00]  /*06c0*/  NOP ;  /* 0x0000000000007918 */ /* 0x000fc00000000000 */
        /* <DEDUP_REMOVED lines=11> */
.L_x_10:


//--------------------- .nv.global.init           --------------------------
	.section	.nv.global.init,"aw",@progbits
.nv.global.init:
	.type		$str,@object
	.size		$str,(.L_0 - $str)
$str:
        /*0000*/ 	.byte	0x42, 0x6c, 0x6f, 0x63, 0x6b, 0x20, 0x25, 0x64, 0x3a, 0x20, 0x53, 0x68, 0x61, 0x72, 0x65, 0x64
        /*0010*/ 	.byte	0x20, 0x6d, 0x65, 0x6d, 0x6f, 0x72, 0x79, 0x20, 0x73, 0x75, 0x6d, 0x20, 0x3d, 0x20, 0x25, 0x64
        /*0020*/ 	.byte	0x0a, 0x00
.L_0:


//--------------------- .nv.shared._Z19memoryHierarchyDemoPiS_ --------------------------
	.section	.nv.shared._Z19memoryHierarchyDemoPiS_,"aw",@nobits
	.sectionflags	@""
	.align	4
.nv.shared._Z19memoryHierarchyDemoPiS_:
	.zero		1536


//--------------------- .nv.shared.reserved.0     --------------------------
	.section	.nv.shared.reserved.0,"aw",@nobits
	.weak		__nv_reservedSMEM_offset_0_alias
	.size		__nv_reservedSMEM_offset_0_alias, 0, 64
	.other		__nv_reservedSMEM_offset_0_alias,@"STO_CUDA_RESERVED_SHARED STV_DEFAULT"
__nv_reservedSMEM_offset_0_alias:
	.zero		0
	.zero		64


//--------------------- .nv.constant0._Z19memoryHierarchyDemoPiS_ --------------------------
	.section	.nv.constant0._Z19memoryHierarchyDemoPiS_,"a",@progbits
	.sectionflags	@""
	.align	4
.nv.constant0._Z19memoryHierarchyDemoPiS_:
	.zero		912


//--------------------- SYMBOLS --------------------------

	.type		.nv.reservedSmem.offset0,@object
	.size		.nv.reservedSmem.offset0,0x4
	.type		.nv.reservedSmem.cap,@object
	.size		.nv.reservedSmem.cap,0x4
	.type		vprintf,@function
	.type		malloc,@function
	.type		free,@function
